//
// Generated by NVIDIA NVVM Compiler
//
// Compiler Build ID: CL-36424714
// Cuda compilation tools, release 13.0, V13.0.88
// Based on NVVM 20.0.0
//

.version 9.0
.target sm_100
.address_size 64

	// .globl	_Z30_bfloat16_to_float_cuda_kernelPtiiPf

.visible .entry _Z30_bfloat16_to_float_cuda_kernelPtiiPf(
	.param .u64 .ptr .align 1 _Z30_bfloat16_to_float_cuda_kernelPtiiPf_param_0,
	.param .u32 _Z30_bfloat16_to_float_cuda_kernelPtiiPf_param_1,
	.param .u32 _Z30_bfloat16_to_float_cuda_kernelPtiiPf_param_2,
	.param .u64 .ptr .align 1 _Z30_bfloat16_to_float_cuda_kernelPtiiPf_param_3
)
{
	.reg .pred 	%p<10>;
	.reg .b16 	%rs<8>;
	.reg .b32 	%r<51>;
	.reg .b64 	%rd<47>;

	ld.param.u64 	%rd11, [_Z30_bfloat16_to_float_cuda_kernelPtiiPf_param_0];
	ld.param.u32 	%r19, [_Z30_bfloat16_to_float_cuda_kernelPtiiPf_param_1];
	ld.param.u32 	%r20, [_Z30_bfloat16_to_float_cuda_kernelPtiiPf_param_2];
	ld.param.u64 	%rd10, [_Z30_bfloat16_to_float_cuda_kernelPtiiPf_param_3];
	cvta.to.global.u64 	%rd1, %rd11;
	mov.u32 	%r1, %ntid.y;
	mov.u32 	%r2, %ntid.x;
	mov.u32 	%r21, %nctaid.x;
	mul.lo.s32 	%r3, %r2, %r21;
	mov.u32 	%r22, %ctaid.y;
	mov.u32 	%r23, %tid.y;
	mad.lo.s32 	%r48, %r22, %r1, %r23;
	setp.ge.s32 	%p1, %r48, %r19;
	@%p1 bra 	$L__BB0_10;
	mov.u32 	%r24, %ctaid.x;
	mov.u32 	%r25, %tid.x;
	mad.lo.s32 	%r5, %r24, %r2, %r25;
	add.s32 	%r6, %r5, %r3;
	max.s32 	%r26, %r20, %r6;
	setp.lt.s32 	%p2, %r6, %r20;
	selp.u32 	%r7, 1, 0, %p2;
	add.s32 	%r27, %r6, %r7;
	sub.s32 	%r8, %r26, %r27;
	cvt.s64.s32 	%rd2, %r6;
	add.s32 	%r9, %r6, %r3;
	cvt.s64.s32 	%rd3, %r9;
	add.s32 	%r10, %r9, %r3;
	mov.u32 	%r28, %nctaid.y;
	mul.lo.s32 	%r11, %r1, %r28;
	cvta.to.global.u64 	%rd4, %rd10;
	div.u32 	%r30, %r8, %r3;
	add.s32 	%r13, %r30, %r7;
	mul.wide.s32 	%rd35, %r3, 4;
$L__BB0_2:
	setp.ge.s32 	%p3, %r5, %r20;
	@%p3 bra 	$L__BB0_9;
	mul.lo.s32 	%r29, %r48, %r20;
	cvt.s64.s32 	%rd5, %r29;
	mul.wide.s32 	%rd12, %r29, 4;
	add.s64 	%rd6, %rd4, %rd12;
	and.b32  	%r14, %r13, 3;
	setp.eq.s32 	%p4, %r14, 3;
	mov.u32 	%r49, %r5;
	@%p4 bra 	$L__BB0_7;
	cvt.s64.s32 	%rd13, %r5;
	add.s64 	%rd14, %rd13, %rd5;
	shl.b64 	%rd15, %rd14, 1;
	add.s64 	%rd16, %rd1, %rd15;
	ld.global.nc.u16 	%rs1, [%rd16];
	cvt.u32.u16 	%r31, %rs1;
	shl.b32 	%r32, %r31, 16;
	mul.wide.s32 	%rd17, %r5, 4;
	add.s64 	%rd7, %rd6, %rd17;
	st.global.u32 	[%rd7], %r32;
	setp.eq.s32 	%p5, %r14, 0;
	mov.u32 	%r49, %r6;
	@%p5 bra 	$L__BB0_7;
	add.s64 	%rd18, %rd2, %rd5;
	shl.b64 	%rd19, %rd18, 1;
	add.s64 	%rd20, %rd1, %rd19;
	ld.global.nc.u16 	%rs2, [%rd20];
	cvt.u32.u16 	%r33, %rs2;
	shl.b32 	%r34, %r33, 16;
	add.s64 	%rd9, %rd7, %rd35;
	st.global.u32 	[%rd9], %r34;
	setp.eq.s32 	%p6, %r14, 1;
	mov.u32 	%r49, %r9;
	@%p6 bra 	$L__BB0_7;
	add.s64 	%rd21, %rd3, %rd5;
	shl.b64 	%rd22, %rd21, 1;
	add.s64 	%rd23, %rd1, %rd22;
	ld.global.nc.u16 	%rs3, [%rd23];
	cvt.u32.u16 	%r35, %rs3;
	shl.b32 	%r36, %r35, 16;
	add.s64 	%rd24, %rd9, %rd35;
	st.global.u32 	[%rd24], %r36;
	mov.u32 	%r49, %r10;
$L__BB0_7:
	setp.lt.u32 	%p7, %r13, 3;
	@%p7 bra 	$L__BB0_9;
$L__BB0_8:
	cvt.s64.s32 	%rd25, %r49;
	add.s64 	%rd26, %rd25, %rd5;
	shl.b64 	%rd27, %rd26, 1;
	add.s64 	%rd28, %rd1, %rd27;
	ld.global.nc.u16 	%rs4, [%rd28];
	cvt.u32.u16 	%r37, %rs4;
	shl.b32 	%r38, %r37, 16;
	mul.wide.s32 	%rd29, %r49, 4;
	add.s64 	%rd30, %rd6, %rd29;
	st.global.u32 	[%rd30], %r38;
	add.s32 	%r39, %r49, %r3;
	cvt.s64.s32 	%rd31, %r39;
	add.s64 	%rd32, %rd31, %rd5;
	shl.b64 	%rd33, %rd32, 1;
	add.s64 	%rd34, %rd1, %rd33;
	ld.global.nc.u16 	%rs5, [%rd34];
	cvt.u32.u16 	%r40, %rs5;
	shl.b32 	%r41, %r40, 16;
	add.s64 	%rd36, %rd30, %rd35;
	st.global.u32 	[%rd36], %r41;
	add.s32 	%r42, %r39, %r3;
	cvt.s64.s32 	%rd37, %r42;
	add.s64 	%rd38, %rd37, %rd5;
	shl.b64 	%rd39, %rd38, 1;
	add.s64 	%rd40, %rd1, %rd39;
	ld.global.nc.u16 	%rs6, [%rd40];
	cvt.u32.u16 	%r43, %rs6;
	shl.b32 	%r44, %r43, 16;
	add.s64 	%rd41, %rd36, %rd35;
	st.global.u32 	[%rd41], %r44;
	add.s32 	%r45, %r42, %r3;
	cvt.s64.s32 	%rd42, %r45;
	add.s64 	%rd43, %rd42, %rd5;
	shl.b64 	%rd44, %rd43, 1;
	add.s64 	%rd45, %rd1, %rd44;
	ld.global.nc.u16 	%rs7, [%rd45];
	cvt.u32.u16 	%r46, %rs7;
	shl.b32 	%r47, %r46, 16;
	add.s64 	%rd46, %rd41, %rd35;
	st.global.u32 	[%rd46], %r47;
	add.s32 	%r49, %r45, %r3;
	setp.lt.s32 	%p8, %r49, %r20;
	@%p8 bra 	$L__BB0_8;
$L__BB0_9:
	add.s32 	%r48, %r48, %r11;
	setp.lt.s32 	%p9, %r48, %r19;
	@%p9 bra 	$L__BB0_2;
$L__BB0_10:
	ret;

}


// ===== COMPILED SASS (sm_100) =====

	.target	sm_100

	.elftype	@"ET_EXEC"


//--------------------- .note.nv.tkinfo           --------------------------
	.section	.note.nv.tkinfo,"",@"SHT_NOTE"
	.sectionflags	@"SHF_NOTE_NV_TKINFO"
	.tkinfo
        /*0018*/ 	.word	0x00000002
        /*0030*/ 	.string	""
        /*0030*/ 	.string	"ptxas"
        /*0030*/ 	.string	"Cuda compilation tools, release 13.0, V13.0.88"
        /*0030*/ 	.string	"Build cuda_13.0.r13.0/compiler.36424714_0"
        /*0030*/ 	.string	"-arch sm_100 -m 64 "



//--------------------- .note.nv.cuinfo           --------------------------
	.section	.note.nv.cuinfo,"",@"SHT_NOTE"
	.sectionflags	@"SHF_NOTE_NV_CUINFO"
        /*0018*/ 	.short	0x0002
        /*001a*/ 	.short	0x0064
        /*001c*/ 	.short	0x0082
	.zero		2


//--------------------- .nv.info                  --------------------------
	.section	.nv.info,"",@"SHT_CUDA_INFO"
	.align	4


	//----- nvinfo : EIATTR_REGCOUNT
	.align		4
        /*0000*/ 	.byte	0x04, 0x2f
        /*0002*/ 	.short	(.L_1 - .L_0)
	.align		4
.L_0:
        /*0004*/ 	.word	index@(_Z30_bfloat16_to_float_cuda_kernelPtiiPf)
        /*0008*/ 	.word	0x00000020


	//----- nvinfo : EIATTR_FRAME_SIZE
	.align		4
.L_1:
        /*000c*/ 	.byte	0x04, 0x11
        /*000e*/ 	.short	(.L_3 - .L_2)
	.align		4
.L_2:
        /*0010*/ 	.word	index@(_Z30_bfloat16_to_float_cuda_kernelPtiiPf)
        /*0014*/ 	.word	0x00000000


	//----- nvinfo : EIATTR_MIN_STACK_SIZE
	.align		4
.L_3:
        /*0018*/ 	.byte	0x04, 0x12
        /*001a*/ 	.short	(.L_5 - .L_4)
	.align		4
.L_4:
        /*001c*/ 	.word	index@(_Z30_bfloat16_to_float_cuda_kernelPtiiPf)
        /*0020*/ 	.word	0x00000000
.L_5:


//--------------------- .nv.compat                --------------------------
	.section	.nv.compat,"",@"SHT_CUDA_COMPAT_INFO"
	.align	4
        /*0000*/ 	.byte	0x02, 0x09, 0x00, 0x00, 0x02, 0x02, 0x01, 0x00, 0x02, 0x05, 0x05, 0x00, 0x03, 0x07, 0x01, 0x01
        /*0010*/ 	.byte	0x02, 0x03, 0x00, 0x00, 0x02, 0x06, 0x01, 0x00, 0x04, 0x0b, 0x08, 0x00, 0x09, 0x00, 0x00, 0x00
        /*0020*/ 	.byte	0x00, 0x00, 0x00, 0x00


//--------------------- .nv.info._Z30_bfloat16_to_float_cuda_kernelPtiiPf --------------------------
	.section	.nv.info._Z30_bfloat16_to_float_cuda_kernelPtiiPf,"",@"SHT_CUDA_INFO"
	.sectionflags	@""
	.align	4


	//----- nvinfo : EIATTR_CUDA_API_VERSION
	.align		4
        /*0000*/ 	.byte	0x04, 0x37
        /*0002*/ 	.short	(.L_7 - .L_6)
.L_6:
        /*0004*/ 	.word	0x00000082


	//----- nvinfo : EIATTR_KPARAM_INFO
	.align		4
.L_7:
        /*0008*/ 	.byte	0x04, 0x17
        /*000a*/ 	.short	(.L_9 - .L_8)
.L_8:
        /*000c*/ 	.word	0x00000000
        /*0010*/ 	.short	0x0003
        /*0012*/ 	.short	0x0010
        /*0014*/ 	.byte	0x00, 0xf5, 0x21, 0x00


	//----- nvinfo : EIATTR_KPARAM_INFO
	.align		4
.L_9:
        /*0018*/ 	.byte	0x04, 0x17
        /*001a*/ 	.short	(.L_11 - .L_10)
.L_10:
        /*001c*/ 	.word	0x00000000
        /*0020*/ 	.short	0x0002
        /*0022*/ 	.short	0x000c
        /*0024*/ 	.byte	0x00, 0xf0, 0x11, 0x00


	//----- nvinfo : EIATTR_KPARAM_INFO
	.align		4
.L_11:
        /*0028*/ 	.byte	0x04, 0x17
        /*002a*/ 	.short	(.L_13 - .L_12)
.L_12:
        /*002c*/ 	.word	0x00000000
        /*0030*/ 	.short	0x0001
        /*0032*/ 	.short	0x0008
        /*0034*/ 	.byte	0x00, 0xf0, 0x11, 0x00


	//----- nvinfo : EIATTR_KPARAM_INFO
	.align		4
.L_13:
        /*0038*/ 	.byte	0x04, 0x17
        /*003a*/ 	.short	(.L_15 - .L_14)
.L_14:
        /*003c*/ 	.word	0x00000000
        /*0040*/ 	.short	0x0000
        /*0042*/ 	.short	0x0000
        /*0044*/ 	.byte	0x00, 0xf5, 0x21, 0x00


	//----- nvinfo : EIATTR_SPARSE_MMA_MASK
	.align		4
.L_15:
        /*0048*/ 	.byte	0x03, 0x50
        /*004a*/ 	.short	0x0000


	//----- nvinfo : EIATTR_MAXREG_COUNT
	.align		4
        /*004c*/ 	.byte	0x03, 0x1b
        /*004e*/ 	.short	0x00ff


	//----- nvinfo : EIATTR_MERCURY_ISA_VERSION
	.align		4
        /*0050*/ 	.byte	0x03, 0x5f
        /*0052*/ 	.short	0x0101


	//----- nvinfo : EIATTR_VRC_CTA_INIT_COUNT
	.align		4
        /*0054*/ 	.byte	0x02, 0x4a
	.zero		1
	.zero		1


	//----- nvinfo : EIATTR_EXIT_INSTR_OFFSETS
	.align		4
        /*0058*/ 	.byte	0x04, 0x1c
        /*005a*/ 	.short	(.L_17 - .L_16)


	//   ....[0]....
.L_16:
        /*005c*/ 	.word	0x00000090


	//   ....[1]....
        /*0060*/ 	.word	0x00000870


	//----- nvinfo : EIATTR_CRS_STACK_SIZE
	.align		4
.L_17:
        /*0064*/ 	.byte	0x04, 0x1e
        /*0066*/ 	.short	(.L_19 - .L_18)
.L_18:
        /*0068*/ 	.word	0x00000000


	//----- nvinfo : EIATTR_CBANK_PARAM_SIZE
	.align		4
.L_19:
        /*006c*/ 	.byte	0x03, 0x19
        /*006e*/ 	.short	0x0018


	//----- nvinfo : EIATTR_PARAM_CBANK
	.align		4
        /*0070*/ 	.byte	0x04, 0x0a
        /*0072*/ 	.short	(.L_21 - .L_20)
	.align		4
.L_20:
        /*0074*/ 	.word	index@(.nv.constant0._Z30_bfloat16_to_float_cuda_kernelPtiiPf)
        /*0078*/ 	.short	0x0380
        /*007a*/ 	.short	0x0018


	//----- nvinfo : EIATTR_SW_WAR
	.align		4
.L_21:
        /*007c*/ 	.byte	0x04, 0x36
        /*007e*/ 	.short	(.L_23 - .L_22)
.L_22:
        /*0080*/ 	.word	0x00000008
.L_23:


//--------------------- .nv.callgraph             --------------------------
	.section	.nv.callgraph,"",@"SHT_CUDA_CALLGRAPH"
	.align	4
	.sectionentsize	8
	.align		4
        /*0000*/ 	.word	0x00000000
	.align		4
        /*0004*/ 	.word	0xffffffff
	.align		4
        /*0008*/ 	.word	0x00000000
	.align		4
        /*000c*/ 	.word	0xfffffffe
	.align		4
        /*0010*/ 	.word	0x00000000
	.align		4
        /*0014*/ 	.word	0xfffffffd
	.align		4
        /*0018*/ 	.word	0x00000000
	.align		4
        /*001c*/ 	.word	0xfffffffc


//--------------------- .text._Z30_bfloat16_to_float_cuda_kernelPtiiPf --------------------------
	.section	.text._Z30_bfloat16_to_float_cuda_kernelPtiiPf,"ax",@progbits
	.align	128
        .global         _Z30_bfloat16_to_float_cuda_kernelPtiiPf
        .type           _Z30_bfloat16_to_float_cuda_kernelPtiiPf,@function
        .size           _Z30_bfloat16_to_float_cuda_kernelPtiiPf,(.L_x_7 - _Z30_bfloat16_to_float_cuda_kernelPtiiPf)
        .other          _Z30_bfloat16_to_float_cuda_kernelPtiiPf,@"STO_CUDA_ENTRY STV_DEFAULT"
_Z30_bfloat16_to_float_cuda_kernelPtiiPf:
.text._Z30_bfloat16_to_float_cuda_kernelPtiiPf:
[----:B------:R-:W-:Y:S01]  /*0000*/  LDC R1, c[0x0][0x37c] ;  /* 0x0000df00ff017b82 */ /* 0x000fe20000000800 */
[----:B------:R-:W0:Y:S01]  /*0010*/  S2R R16, SR_CTAID.Y ;  /* 0x0000000000107919 */ /* 0x000e220000002600 */
[----:B------:R-:W0:Y:S01]  /*0020*/  LDCU UR4, c[0x0][0x364] ;  /* 0x00006c80ff0477ac */ /* 0x000e220008000800 */
[----:B------:R-:W0:Y:S01]  /*0030*/  S2R R3, SR_TID.Y ;  /* 0x0000000000037919 */ /* 0x000e220000002200 */
[----:B------:R-:W1:Y:S01]  /*0040*/  LDCU UR6, c[0x0][0x388] ;  /* 0x00007100ff0677ac */ /* 0x000e620008000800 */
[----:B------:R-:W2:Y:S03]  /*0050*/  LDCU UR5, c[0x0][0x360] ;  /* 0x00006c00ff0577ac */ /* 0x000ea60008000800 */
[----:B------:R-:W3:Y:S01]  /*0060*/  LDC R13, c[0x0][0x370] ;  /* 0x0000dc00ff0d7b82 */ /* 0x000ee20000000800 */
[----:B0-----:R-:W-:-:S05]  /*0070*/  IMAD R16, R16, UR4, R3 ;  /* 0x0000000410107c24 */ /* 0x001fca000f8e0203 */
[----:B-1----:R-:W-:-:S13]  /*0080*/  ISETP.GE.AND P0, PT, R16, UR6, PT ;  /* 0x0000000610007c0c */ /* 0x002fda000bf06270 */
[----:B--2---:R-:W-:Y:S05]  /*0090*/  @P0 EXIT ;  /* 0x000000000000094d */ /* 0x004fea0003800000 */
[----:B---3--:R-:W-:Y:S01]  /*00a0*/  IMAD R13, R13, UR5, RZ ;  /* 0x000000050d0d7c24 */ /* 0x008fe2000f8e02ff */
[----:B------:R-:W0:Y:S01]  /*00b0*/  S2R R0, SR_CTAID.X ;  /* 0x0000000000007919 */ /* 0x000e220000002500 */
[----:B------:R-:W1:Y:S02]  /*00c0*/  LDCU UR6, c[0x0][0x38c] ;  /* 0x00007180ff0677ac */ /* 0x000e640008000800 */
[----:B------:R-:W2:Y:S01]  /*00d0*/  I2F.U32.RP R4, R13 ;  /* 0x0000000d00047306 */ /* 0x000ea20000209000 */
[----:B------:R-:W0:Y:S01]  /*00e0*/  S2R R5, SR_TID.X ;  /* 0x0000000000057919 */ /* 0x000e220000002100 */
[----:B------:R-:W-:Y:S01]  /*00f0*/  IMAD.MOV R7, RZ, RZ, -R13 ;  /* 0x000000ffff077224 */ /* 0x000fe200078e0a0d */
[----:B------:R-:W-:Y:S01]  /*0100*/  ISETP.NE.U32.AND P2, PT, R13, RZ, PT ;  /* 0x000000ff0d00720c */ /* 0x000fe20003f45070 */
[----:B------:R-:W3:Y:S04]  /*0110*/  LDCU.64 UR8, c[0x0][0x380] ;  /* 0x00007000ff0877ac */ /* 0x000ee80008000a00 */
[----:B--2---:R-:W2:Y:S02]  /*0120*/  MUFU.RCP R4, R4 ;  /* 0x0000000400047308 */ /* 0x004ea40000001000 */
[----:B--2---:R-:W-:-:S02]  /*0130*/  VIADD R2, R4, 0xffffffe ;  /* 0x0ffffffe04027836 */ /* 0x004fc40000000000 */
[----:B0-----:R-:W-:Y:S01]  /*0140*/  IMAD R0, R0, UR5, R5 ;  /* 0x0000000500007c24 */ /* 0x001fe2000f8e0205 */
[----:B------:R-:W0:Y:S03]  /*0150*/  LDCU UR5, c[0x0][0x374] ;  /* 0x00006e80ff0577ac */ /* 0x000e260008000800 */
[----:B------:R2:W4:Y:S01]  /*0160*/  F2I.FTZ.U32.TRUNC.NTZ R3, R2 ;  /* 0x0000000200037305 */ /* 0x000522000021f000 */
[----:B------:R-:W-:-:S04]  /*0170*/  IMAD.IADD R12, R13, 0x1, R0 ;  /* 0x000000010d0c7824 */ /* 0x000fc800078e0200 */
[C---:B------:R-:W-:Y:S01]  /*0180*/  IMAD.IADD R14, R13.reuse, 0x1, R12 ;  /* 0x000000010d0e7824 */ /* 0x040fe200078e020c */
[C---:B-1----:R-:W-:Y:S01]  /*0190*/  ISETP.GE.AND P0, PT, R12.reuse, UR6, PT ;  /* 0x000000060c007c0c */ /* 0x042fe2000bf06270 */
[----:B--2---:R-:W-:Y:S01]  /*01a0*/  IMAD.MOV.U32 R2, RZ, RZ, RZ ;  /* 0x000000ffff027224 */ /* 0x004fe200078e00ff */
[----:B------:R-:W-:Y:S01]  /*01b0*/  VIMNMX R5, PT, PT, R12, UR6, !PT ;  /* 0x000000060c057c48 */ /* 0x000fe2000ffe0100 */
[----:B------:R-:W-:Y:S01]  /*01c0*/  IMAD.IADD R18, R13, 0x1, R14 ;  /* 0x000000010d127824 */ /* 0x000fe200078e020e */
[----:B------:R-:W-:Y:S01]  /*01d0*/  SEL R15, RZ, 0x1, P0 ;  /* 0x00000001ff0f7807 */ /* 0x000fe20000000000 */
[----:B------:R-:W1:Y:S01]  /*01e0*/  LDCU.64 UR6, c[0x0][0x358] ;  /* 0x00006b00ff0677ac */ /* 0x000e620008000a00 */
[----:B----4-:R-:W-:Y:S01]  /*01f0*/  IMAD R7, R7, R3, RZ ;  /* 0x0000000307077224 */ /* 0x010fe200078e02ff */
[----:B0-----:R-:W-:-:S03]  /*0200*/  UIMAD UR4, UR4, UR5, URZ ;  /* 0x00000005040472a4 */ /* 0x001fc6000f8e02ff */
[----:B------:R-:W-:Y:S01]  /*0210*/  IMAD.HI.U32 R3, R3, R7, R2 ;  /* 0x0000000703037227 */ /* 0x000fe200078e0002 */
[----:B------:R-:W-:-:S05]  /*0220*/  IADD3 R2, PT, PT, R5, -R12, -R15 ;  /* 0x8000000c05027210 */ /* 0x000fca0007ffe80f */
[----:B------:R-:W-:-:S04]  /*0230*/  IMAD.HI.U32 R4, R3, R2, RZ ;  /* 0x0000000203047227 */ /* 0x000fc800078e00ff */
[----:B------:R-:W-:-:S04]  /*0240*/  IMAD.MOV R3, RZ, RZ, -R4 ;  /* 0x000000ffff037224 */ /* 0x000fc800078e0a04 */
[----:B------:R-:W-:-:S05]  /*0250*/  IMAD R2, R13, R3, R2 ;  /* 0x000000030d027224 */ /* 0x000fca00078e0202 */
[----:B------:R-:W-:-:S13]  /*0260*/  ISETP.GE.U32.AND P0, PT, R2, R13, PT ;  /* 0x0000000d0200720c */ /* 0x000fda0003f06070 */
[----:B------:R-:W-:Y:S02]  /*0270*/  @P0 IMAD.IADD R2, R2, 0x1, -R13 ;  /* 0x0000000102020824 */ /* 0x000fe400078e0a0d */
[----:B------:R-:W-:-:S03]  /*0280*/  @P0 VIADD R4, R4, 0x1 ;  /* 0x0000000104040836 */ /* 0x000fc60000000000 */
[----:B------:R-:W-:-:S13]  /*0290*/  ISETP.GE.U32.AND P1, PT, R2, R13, PT ;  /* 0x0000000d0200720c */ /* 0x000fda0003f26070 */
[----:B------:R-:W-:Y:S01]  /*02a0*/  @P1 VIADD R4, R4, 0x1 ;  /* 0x0000000104041836 */ /* 0x000fe20000000000 */
[----:B------:R-:W-:-:S05]  /*02b0*/  @!P2 LOP3.LUT R4, RZ, R13, RZ, 0x33, !PT ;  /* 0x0000000dff04a212 */ /* 0x000fca00078e33ff */
[----:B-1-3--:R-:W-:-:S07]  /*02c0*/  IMAD.IADD R15, R15, 0x1, R4 ;  /* 0x000000010f0f7824 */ /* 0x00afce00078e0204 */
.L_x_5:
[----:B0-----:R-:W0:Y:S01]  /*02d0*/  LDC R17, c[0x0][0x38c] ;  /* 0x0000e300ff117b82 */ /* 0x001e220000000800 */
[----:B------:R-:W-:Y:S01]  /*02e0*/  BSSY.RECONVERGENT B0, `(.L_x_0) ;  /* 0x0000054000007945 */ /* 0x000fe20003800200 */
[----:B0-----:R-:W-:-:S13]  /*02f0*/  ISETP.GE.AND P0, PT, R0, R17, PT ;  /* 0x000000110000720c */ /* 0x001fda0003f06270 */
[----:B-12---:R-:W-:Y:S05]  /*0300*/  @P0 BRA `(.L_x_1) ;  /* 0x0000000400440947 */ /* 0x006fea0003800000 */
[----:B------:R-:W0:Y:S01]  /*0310*/  LDC.64 R2, c[0x0][0x390] ;  /* 0x0000e400ff027b82 */ /* 0x000e220000000a00 */
[C---:B------:R-:W-:Y:S01]  /*0320*/  LOP3.LUT R10, R15.reuse, 0x3, RZ, 0xc0, !PT ;  /* 0x000000030f0a7812 */ /* 0x040fe200078ec0ff */
[----:B------:R-:W-:Y:S01]  /*0330*/  IMAD R19, R16, R17, RZ ;  /* 0x0000001110137224 */ /* 0x000fe200078e02ff */
[----:B------:R-:W-:Y:S01]  /*0340*/  BSSY.RECONVERGENT B1, `(.L_x_2) ;  /* 0x0000026000017945 */ /* 0x000fe20003800200 */
[----:B------:R-:W-:Y:S01]  /*0350*/  ISETP.GE.U32.AND P0, PT, R15, 0x3, PT ;  /* 0x000000030f00780c */ /* 0x000fe20003f06070 */
[----:B------:R-:W-:Y:S01]  /*0360*/  IMAD.MOV.U32 R28, RZ, RZ, R0 ;  /* 0x000000ffff1c7224 */ /* 0x000fe200078e0000 */
[----:B------:R-:W-:Y:S02]  /*0370*/  ISETP.NE.AND P1, PT, R10, 0x3, PT ;  /* 0x000000030a00780c */ /* 0x000fe40003f25270 */
[----:B------:R-:W-:Y:S01]  /*0380*/  SHF.R.S32.HI R21, RZ, 0x1f, R19 ;  /* 0x0000001fff157819 */ /* 0x000fe20000011413 */
[----:B0-----:R-:W-:-:S10]  /*0390*/  IMAD.WIDE R2, R19, 0x4, R2 ;  /* 0x0000000413027825 */ /* 0x001fd400078e0202 */
[----:B------:R-:W-:Y:S05]  /*03a0*/  @!P1 BRA `(.L_x_3) ;  /* 0x00000000007c9947 */ /* 0x000fea0003800000 */
[----:B------:R-:W0:Y:S01]  /*03b0*/  LDC.64 R4, c[0x0][0x380] ;  /* 0x0000e000ff047b82 */ /* 0x000e220000000a00 */
[----:B------:R-:W-:-:S04]  /*03c0*/  IADD3 R6, P1, PT, R0, R19, RZ ;  /* 0x0000001300067210 */ /* 0x000fc80007f3e0ff */
[----:B------:R-:W-:Y:S02]  /*03d0*/  LEA.HI.X.SX32 R7, R0, R21, 0x1, P1 ;  /* 0x0000001500077211 */ /* 0x000fe400008f0eff */
[----:B0-----:R-:W-:-:S04]  /*03e0*/  LEA R8, P1, R6, R4, 0x1 ;  /* 0x0000000406087211 */ /* 0x001fc800078208ff */
[----:B------:R-:W-:-:S05]  /*03f0*/  LEA.HI.X R9, R6, R5, R7, 0x1, P1 ;  /* 0x0000000506097211 */ /* 0x000fca00008f0c07 */
[----:B------:R-:W2:Y:S01]  /*0400*/  LDG.E.U16.CONSTANT R8, desc[UR6][R8.64] ;  /* 0x0000000608087981 */ /* 0x000ea2000c1e9500 */
[----:B------:R-:W-:Y:S01]  /*0410*/  IMAD.WIDE R6, R0, 0x4, R2 ;  /* 0x0000000400067825 */ /* 0x000fe200078e0202 */
[----:B------:R-:W-:-:S03]  /*0420*/  ISETP.NE.AND P1, PT, R10, RZ, PT ;  /* 0x000000ff0a00720c */ /* 0x000fc60003f25270 */
[----:B------:R-:W-:Y:S02]  /*0430*/  IMAD.MOV.U32 R28, RZ, RZ, R12 ;  /* 0x000000ffff1c7224 */ /* 0x000fe400078e000c */
[----:B--2---:R-:W-:-:S05]  /*0440*/  IMAD.U32 R11, R8, 0x10000, RZ ;  /* 0x00010000080b7824 */ /* 0x004fca00078e00ff */
[----:B------:R0:W-:Y:S03]  /*0450*/  STG.E desc[UR6][R6.64], R11 ;  /* 0x0000000b06007986 */ /* 0x0001e6000c101906 */
[----:B------:R-:W-:Y:S05]  /*0460*/  @!P1 BRA `(.L_x_3) ;  /* 0x00000000004c9947 */ /* 0x000fea0003800000 */
[----:B------:R-:W-:Y:S02]  /*0470*/  ISETP.NE.AND P1, PT, R10, 0x1, PT ;  /* 0x000000010a00780c */ /* 0x000fe40003f25270 */
[----:B------:R-:W-:-:S04]  /*0480*/  IADD3 R9, P3, PT, R12, R19, RZ ;  /* 0x000000130c097210 */ /* 0x000fc80007f7e0ff */
[----:B------:R-:W-:Y:S02]  /*0490*/  LEA.HI.X.SX32 R20, R12, R21, 0x1, P3 ;  /* 0x000000150c147211 */ /* 0x000fe400018f0eff */
[----:B------:R-:W-:-:S04]  /*04a0*/  LEA R8, P3, R9, R4, 0x1 ;  /* 0x0000000409087211 */ /* 0x000fc800078608ff */
[----:B------:R-:W-:Y:S02]  /*04b0*/  LEA.HI.X R9, R9, R5, R20, 0x1, P3 ;  /* 0x0000000509097211 */ /* 0x000fe400018f0c14 */
[----:B------:R-:W-:-:S03]  /*04c0*/  @P1 IADD3 R10, P2, PT, R14, R19, RZ ;  /* 0x000000130e0a1210 */ /* 0x000fc60007f5e0ff */
[----:B------:R-:W2:Y:S01]  /*04d0*/  LDG.E.U16.CONSTANT R8, desc[UR6][R8.64] ;  /* 0x0000000608087981 */ /* 0x000ea2000c1e9500 */
[----:B------:R-:W-:Y:S02]  /*04e0*/  @P1 LEA R4, P4, R10, R4, 0x1 ;  /* 0x000000040a041211 */ /* 0x000fe400078808ff */
[----:B0-----:R-:W-:-:S04]  /*04f0*/  @P1 LEA.HI.X.SX32 R11, R14, R21, 0x1, P2 ;  /* 0x000000150e0b1211 */ /* 0x001fc800010f0eff */
[----:B------:R-:W-:-:S05]  /*0500*/  @P1 LEA.HI.X R5, R10, R5, R11, 0x1, P4 ;  /* 0x000000050a051211 */ /* 0x000fca00020f0c0b */
[----:B------:R-:W3:Y:S01]  /*0510*/  @P1 LDG.E.U16.CONSTANT R4, desc[UR6][R4.64] ;  /* 0x0000000604041981 */ /* 0x000ee2000c1e9500 */
[----:B------:R-:W-:-:S04]  /*0520*/  IMAD.WIDE R6, R13, 0x4, R6 ;  /* 0x000000040d067825 */ /* 0x000fc800078e0206 */
[----:B------:R-:W-:-:S04]  /*0530*/  @P1 IMAD.WIDE R10, R13, 0x4, R6 ;  /* 0x000000040d0a1825 */ /* 0x000fc800078e0206 */
[----:B------:R-:W-:Y:S02]  /*0540*/  IMAD.MOV.U32 R28, RZ, RZ, R14 ;  /* 0x000000ffff1c7224 */ /* 0x000fe400078e000e */
[----:B------:R-:W-:Y:S02]  /*0550*/  @P1 IMAD.MOV.U32 R28, RZ, RZ, R18 ;  /* 0x000000ffff1c1224 */ /* 0x000fe400078e0012 */
[----:B--2---:R-:W-:-:S05]  /*0560*/  IMAD.U32 R23, R8, 0x10000, RZ ;  /* 0x0001000008177824 */ /* 0x004fca00078e00ff */
[----:B------:R1:W-:Y:S01]  /*0570*/  STG.E desc[UR6][R6.64], R23 ;  /* 0x0000001706007986 */ /* 0x0003e2000c101906 */
[----:B---3--:R-:W-:-:S05]  /*0580*/  @P1 IMAD.U32 R25, R4, 0x10000, RZ ;  /* 0x0001000004191824 */ /* 0x008fca00078e00ff */
[----:B------:R1:W-:Y:S02]  /*0590*/  @P1 STG.E desc[UR6][R10.64], R25 ;  /* 0x000000190a001986 */ /* 0x0003e4000c101906 */
.L_x_3:
[----:B------:R-:W-:Y:S05]  /*05a0*/  BSYNC.RECONVERGENT B1 ;  /* 0x0000000000017941 */ /* 0x000fea0003800200 */
.L_x_2:
[----:B------:R-:W-:Y:S05]  /*05b0*/  @!P0 BRA `(.L_x_1) ;  /* 0x0000000000988947 */ /* 0x000fea0003800000 */
.L_x_4:
[----:B--2---:R-:W-:Y:S01]  /*05c0*/  IADD3 R5, P0, PT, R19, R28, RZ ;  /* 0x0000001c13057210 */ /* 0x004fe20007f1e0ff */
[----:B01----:R-:W-:-:S03]  /*05d0*/  IMAD.IADD R6, R13, 0x1, R28 ;  /* 0x000000010d067824 */ /* 0x003fc600078e021c */
[-C--:B------:R-:W-:Y:S01]  /*05e0*/  LEA.HI.X.SX32 R10, R28, R21.reuse, 0x1, P0 ;  /* 0x000000151c0a7211 */ /* 0x080fe200000f0eff */
[----:B------:R-:W-:Y:S01]  /*05f0*/  IMAD.IADD R8, R13, 0x1, R6 ;  /* 0x000000010d087824 */ /* 0x000fe200078e0206 */
[----:B------:R-:W-:Y:S02]  /*0600*/  LEA R4, P0, R5, UR8, 0x1 ;  /* 0x0000000805047c11 */ /* 0x000fe4000f8008ff */
[----:B------:R-:W-:Y:S01]  /*0610*/  IADD3 R7, P1, PT, R19, R6, RZ ;  /* 0x0000000613077210 */ /* 0x000fe20007f3e0ff */
[----:B------:R-:W-:Y:S01]  /*0620*/  IMAD.IADD R20, R13, 0x1, R8 ;  /* 0x000000010d147824 */ /* 0x000fe200078e0208 */
[----:B------:R-:W-:Y:S02]  /*0630*/  LEA.HI.X R5, R5, UR9, R10, 0x1, P0 ;  /* 0x0000000905057c11 */ /* 0x000fe400080f0c0a */
[----:B------:R-:W-:Y:S02]  /*0640*/  LEA.HI.X.SX32 R10, R6, R21, 0x1, P1 ;  /* 0x00000015060a7211 */ /* 0x000fe400008f0eff */
[----:B------:R-:W-:Y:S01]  /*0650*/  LEA R6, P0, R7, UR8, 0x1 ;  /* 0x0000000807067c11 */ /* 0x000fe2000f8008ff */
[----:B------:R-:W2:Y:S01]  /*0660*/  LDG.E.U16.CONSTANT R4, desc[UR6][R4.64] ;  /* 0x0000000604047981 */ /* 0x000ea2000c1e9500 */
[----:B------:R-:W-:-:S02]  /*0670*/  IADD3 R9, P1, PT, R19, R8, RZ ;  /* 0x0000000813097210 */ /* 0x000fc40007f3e0ff */
[----:B------:R-:W-:Y:S02]  /*0680*/  IADD3 R11, P2, PT, R19, R20, RZ ;  /* 0x00000014130b7210 */ /* 0x000fe40007f5e0ff */
[----:B------:R-:W-:Y:S02]  /*0690*/  LEA.HI.X R7, R7, UR9, R10, 0x1, P0 ;  /* 0x0000000907077c11 */ /* 0x000fe400080f0c0a */
[-C--:B------:R-:W-:Y:S02]  /*06a0*/  LEA.HI.X.SX32 R24, R8, R21.reuse, 0x1, P1 ;  /* 0x0000001508187211 */ /* 0x080fe400008f0eff */
[----:B------:R-:W-:Y:S01]  /*06b0*/  LEA R8, P0, R9, UR8, 0x1 ;  /* 0x0000000809087c11 */ /* 0x000fe2000f8008ff */
[----:B------:R-:W3:Y:S01]  /*06c0*/  LDG.E.U16.CONSTANT R6, desc[UR6][R6.64] ;  /* 0x0000000606067981 */ /* 0x000ee2000c1e9500 */
[----:B------:R-:W-:Y:S02]  /*06d0*/  LEA.HI.X.SX32 R22, R20, R21, 0x1, P2 ;  /* 0x0000001514167211 */ /* 0x000fe400010f0eff */
[----:B------:R-:W-:-:S02]  /*06e0*/  LEA R10, P1, R11, UR8, 0x1 ;  /* 0x000000080b0a7c11 */ /* 0x000fc4000f8208ff */
[----:B------:R-:W-:Y:S02]  /*06f0*/  LEA.HI.X R9, R9, UR9, R24, 0x1, P0 ;  /* 0x0000000909097c11 */ /* 0x000fe400080f0c18 */
[----:B------:R-:W-:-:S03]  /*0700*/  LEA.HI.X R11, R11, UR9, R22, 0x1, P1 ;  /* 0x000000090b0b7c11 */ /* 0x000fc600088f0c16 */
[----:B------:R-:W4:Y:S04]  /*0710*/  LDG.E.U16.CONSTANT R8, desc[UR6][R8.64] ;  /* 0x0000000608087981 */ /* 0x000f28000c1e9500 */
[----:B------:R-:W5:Y:S01]  /*0720*/  LDG.E.U16.CONSTANT R10, desc[UR6][R10.64] ;  /* 0x000000060a0a7981 */ /* 0x000f62000c1e9500 */
[----:B------:R-:W-:-:S04]  /*0730*/  IMAD.WIDE R26, R28, 0x4, R2 ;  /* 0x000000041c1a7825 */ /* 0x000fc800078e0202 */
[----:B------:R-:W-:-:S04]  /*0740*/  IMAD.WIDE R22, R13, 0x4, R26 ;  /* 0x000000040d167825 */ /* 0x000fc800078e021a */
[----:B------:R-:W-:-:S04]  /*0750*/  IMAD.WIDE R24, R13, 0x4, R22 ;  /* 0x000000040d187825 */ /* 0x000fc800078e0216 */
[----:B------:R-:W-:-:S05]  /*0760*/  IMAD.IADD R28, R13, 0x1, R20 ;  /* 0x000000010d1c7824 */ /* 0x000fca00078e0214 */
[----:B------:R-:W-:Y:S01]  /*0770*/  ISETP.GE.AND P0, PT, R28, R17, PT ;  /* 0x000000111c00720c */ /* 0x000fe20003f06270 */
[----:B--2---:R-:W-:Y:S02]  /*0780*/  IMAD.U32 R29, R4, 0x10000, RZ ;  /* 0x00010000041d7824 */ /* 0x004fe400078e00ff */
[----:B------:R-:W-:-:S03]  /*0790*/  IMAD.WIDE R4, R13, 0x4, R24 ;  /* 0x000000040d047825 */ /* 0x000fc600078e0218 */
[----:B------:R2:W-:Y:S01]  /*07a0*/  STG.E desc[UR6][R26.64], R29 ;  /* 0x0000001d1a007986 */ /* 0x0005e2000c101906 */
[----:B---3--:R-:W-:-:S05]  /*07b0*/  IMAD.U32 R7, R6, 0x10000, RZ ;  /* 0x0001000006077824 */ /* 0x008fca00078e00ff */
[----:B------:R2:W-:Y:S01]  /*07c0*/  STG.E desc[UR6][R22.64], R7 ;  /* 0x0000000716007986 */ /* 0x0005e2000c101906 */
[----:B----4-:R-:W-:Y:S02]  /*07d0*/  IMAD.U32 R9, R8, 0x10000, RZ ;  /* 0x0001000008097824 */ /* 0x010fe400078e00ff */
[----:B-----5:R-:W-:-:S03]  /*07e0*/  IMAD.U32 R6, R10, 0x10000, RZ ;  /* 0x000100000a067824 */ /* 0x020fc600078e00ff */
[----:B------:R2:W-:Y:S04]  /*07f0*/  STG.E desc[UR6][R24.64], R9 ;  /* 0x0000000918007986 */ /* 0x0005e8000c101906 */
[----:B------:R2:W-:Y:S01]  /*0800*/  STG.E desc[UR6][R4.64], R6 ;  /* 0x0000000604007986 */ /* 0x0005e2000c101906 */
[----:B------:R-:W-:Y:S05]  /*0810*/  @!P0 BRA `(.L_x_4) ;  /* 0xfffffffc00688947 */ /* 0x000fea000383ffff */
.L_x_1:
[----:B------:R-:W-:Y:S05]  /*0820*/  BSYNC.RECONVERGENT B0 ;  /* 0x0000000000007941 */ /* 0x000fea0003800200 */
.L_x_0:
[----:B------:R-:W3:Y:S01]  /*0830*/  LDCU UR5, c[0x0][0x388] ;  /* 0x00007100ff0577ac */ /* 0x000ee20008000800 */
[----:B------:R-:W-:-:S05]  /*0840*/  VIADD R16, R16, UR4 ;  /* 0x0000000410107c36 */ /* 0x000fca0008000000 */
[----:B---3--:R-:W-:-:S13]  /*0850*/  ISETP.GE.AND P0, PT, R16, UR5, PT ;  /* 0x0000000510007c0c */ /* 0x008fda000bf06270 */
[----:B------:R-:W-:Y:S05]  /*0860*/  @!P0 BRA `(.L_x_5) ;  /* 0xfffffff800988947 */ /* 0x000fea000383ffff */
[----:B------:R-:W-:Y:S05]  /*0870*/  EXIT ;  /* 0x000000000000794d */ /* 0x000fea0003800000 */
.L_x_6:
[----:B------:R-:W-:-:S00]  /*0880*/  BRA `(.L_x_6) ;  /* 0xfffffffc00fc7947 */ /* 0x000fc0000383ffff */
[----:B------:R-:W-:-:S00]  /*0890*/  NOP ;  /* 0x0000000000007918 */ /* 0x000fc00000000000 */
        /* <DEDUP_REMOVED lines=14> */
.L_x_7:


//--------------------- .nv.shared.reserved.0     --------------------------
	.section	.nv.shared.reserved.0,"aw",@nobits
	.weak		__nv_reservedSMEM_offset_0_alias
	.size		__nv_reservedSMEM_offset_0_alias, 0, 64
	.other		__nv_reservedSMEM_offset_0_alias,@"STO_CUDA_RESERVED_SHARED STV_DEFAULT"
__nv_reservedSMEM_offset_0_alias:
	.zero		0
	.zero		64


//--------------------- .nv.constant0._Z30_bfloat16_to_float_cuda_kernelPtiiPf --------------------------
	.section	.nv.constant0._Z30_bfloat16_to_float_cuda_kernelPtiiPf,"a",@progbits
	.sectionflags	@""
	.align	4
.nv.constant0._Z30_bfloat16_to_float_cuda_kernelPtiiPf:
	.zero		920


//--------------------- SYMBOLS --------------------------

	.type		.nv.reservedSmem.offset0,@object
	.size		.nv.reservedSmem.offset0,0x4
